//
// Generated by NVIDIA NVVM Compiler
//
// Compiler Build ID: CL-36424714
// Cuda compilation tools, release 13.0, V13.0.88
// Based on NVVM 20.0.0
//

.version 9.0
.target sm_100
.address_size 64

	// .globl	_Z12findMinIndexPiS_ii

.visible .entry _Z12findMinIndexPiS_ii(
	.param .u64 .ptr .align 1 _Z12findMinIndexPiS_ii_param_0,
	.param .u64 .ptr .align 1 _Z12findMinIndexPiS_ii_param_1,
	.param .u32 _Z12findMinIndexPiS_ii_param_2,
	.param .u32 _Z12findMinIndexPiS_ii_param_3
)
{
	.reg .pred 	%p<40>;
	.reg .b32 	%r<169>;
	.reg .b64 	%rd<71>;

	ld.param.u64 	%rd3, [_Z12findMinIndexPiS_ii_param_0];
	ld.param.u64 	%rd2, [_Z12findMinIndexPiS_ii_param_1];
	ld.param.u32 	%r35, [_Z12findMinIndexPiS_ii_param_2];
	ld.param.u32 	%r168, [_Z12findMinIndexPiS_ii_param_3];
	cvta.to.global.u64 	%rd1, %rd3;
	mov.u32 	%r37, %tid.x;
	setp.ne.s32 	%p1, %r37, 0;
	@%p1 bra 	$L__BB0_16;
	add.s32 	%r160, %r168, 1;
	setp.ge.s32 	%p2, %r160, %r35;
	@%p2 bra 	$L__BB0_15;
	not.b32 	%r39, %r168;
	add.s32 	%r2, %r35, %r39;
	sub.s32 	%r40, %r35, %r168;
	add.s32 	%r41, %r40, -2;
	and.b32  	%r3, %r2, 15;
	setp.lt.u32 	%p3, %r41, 15;
	@%p3 bra 	$L__BB0_6;
	and.b32  	%r42, %r2, -16;
	neg.s32 	%r153, %r42;
	mov.u32 	%r155, %r168;
$L__BB0_4:
	.pragma "nounroll";
	add.s32 	%r43, %r168, 1;
	mul.wide.s32 	%rd4, %r43, 4;
	add.s64 	%rd5, %rd1, %rd4;
	ld.global.u32 	%r44, [%rd5];
	mul.wide.s32 	%rd6, %r155, 4;
	add.s64 	%rd7, %rd1, %rd6;
	ld.global.u32 	%r45, [%rd7];
	setp.lt.s32 	%p4, %r44, %r45;
	selp.b32 	%r46, %r43, %r155, %p4;
	ld.global.u32 	%r47, [%rd5+4];
	mul.wide.s32 	%rd8, %r46, 4;
	add.s64 	%rd9, %rd1, %rd8;
	ld.global.u32 	%r48, [%rd9];
	setp.lt.s32 	%p5, %r47, %r48;
	add.s32 	%r49, %r168, 2;
	selp.b32 	%r50, %r49, %r46, %p5;
	ld.global.u32 	%r51, [%rd5+8];
	mul.wide.s32 	%rd10, %r50, 4;
	add.s64 	%rd11, %rd1, %rd10;
	ld.global.u32 	%r52, [%rd11];
	setp.lt.s32 	%p6, %r51, %r52;
	add.s32 	%r53, %r168, 3;
	selp.b32 	%r54, %r53, %r50, %p6;
	ld.global.u32 	%r55, [%rd5+12];
	mul.wide.s32 	%rd12, %r54, 4;
	add.s64 	%rd13, %rd1, %rd12;
	ld.global.u32 	%r56, [%rd13];
	setp.lt.s32 	%p7, %r55, %r56;
	add.s32 	%r57, %r168, 4;
	selp.b32 	%r58, %r57, %r54, %p7;
	ld.global.u32 	%r59, [%rd5+16];
	mul.wide.s32 	%rd14, %r58, 4;
	add.s64 	%rd15, %rd1, %rd14;
	ld.global.u32 	%r60, [%rd15];
	setp.lt.s32 	%p8, %r59, %r60;
	add.s32 	%r61, %r168, 5;
	selp.b32 	%r62, %r61, %r58, %p8;
	ld.global.u32 	%r63, [%rd5+20];
	mul.wide.s32 	%rd16, %r62, 4;
	add.s64 	%rd17, %rd1, %rd16;
	ld.global.u32 	%r64, [%rd17];
	setp.lt.s32 	%p9, %r63, %r64;
	add.s32 	%r65, %r168, 6;
	selp.b32 	%r66, %r65, %r62, %p9;
	ld.global.u32 	%r67, [%rd5+24];
	mul.wide.s32 	%rd18, %r66, 4;
	add.s64 	%rd19, %rd1, %rd18;
	ld.global.u32 	%r68, [%rd19];
	setp.lt.s32 	%p10, %r67, %r68;
	add.s32 	%r69, %r168, 7;
	selp.b32 	%r70, %r69, %r66, %p10;
	ld.global.u32 	%r71, [%rd5+28];
	mul.wide.s32 	%rd20, %r70, 4;
	add.s64 	%rd21, %rd1, %rd20;
	ld.global.u32 	%r72, [%rd21];
	setp.lt.s32 	%p11, %r71, %r72;
	add.s32 	%r73, %r168, 8;
	selp.b32 	%r74, %r73, %r70, %p11;
	ld.global.u32 	%r75, [%rd5+32];
	mul.wide.s32 	%rd22, %r74, 4;
	add.s64 	%rd23, %rd1, %rd22;
	ld.global.u32 	%r76, [%rd23];
	setp.lt.s32 	%p12, %r75, %r76;
	add.s32 	%r77, %r168, 9;
	selp.b32 	%r78, %r77, %r74, %p12;
	ld.global.u32 	%r79, [%rd5+36];
	mul.wide.s32 	%rd24, %r78, 4;
	add.s64 	%rd25, %rd1, %rd24;
	ld.global.u32 	%r80, [%rd25];
	setp.lt.s32 	%p13, %r79, %r80;
	add.s32 	%r81, %r168, 10;
	selp.b32 	%r82, %r81, %r78, %p13;
	ld.global.u32 	%r83, [%rd5+40];
	mul.wide.s32 	%rd26, %r82, 4;
	add.s64 	%rd27, %rd1, %rd26;
	ld.global.u32 	%r84, [%rd27];
	setp.lt.s32 	%p14, %r83, %r84;
	add.s32 	%r85, %r168, 11;
	selp.b32 	%r86, %r85, %r82, %p14;
	ld.global.u32 	%r87, [%rd5+44];
	mul.wide.s32 	%rd28, %r86, 4;
	add.s64 	%rd29, %rd1, %rd28;
	ld.global.u32 	%r88, [%rd29];
	setp.lt.s32 	%p15, %r87, %r88;
	add.s32 	%r89, %r168, 12;
	selp.b32 	%r90, %r89, %r86, %p15;
	ld.global.u32 	%r91, [%rd5+48];
	mul.wide.s32 	%rd30, %r90, 4;
	add.s64 	%rd31, %rd1, %rd30;
	ld.global.u32 	%r92, [%rd31];
	setp.lt.s32 	%p16, %r91, %r92;
	add.s32 	%r93, %r168, 13;
	selp.b32 	%r94, %r93, %r90, %p16;
	ld.global.u32 	%r95, [%rd5+52];
	mul.wide.s32 	%rd32, %r94, 4;
	add.s64 	%rd33, %rd1, %rd32;
	ld.global.u32 	%r96, [%rd33];
	setp.lt.s32 	%p17, %r95, %r96;
	add.s32 	%r97, %r168, 14;
	selp.b32 	%r98, %r97, %r94, %p17;
	ld.global.u32 	%r99, [%rd5+56];
	mul.wide.s32 	%rd34, %r98, 4;
	add.s64 	%rd35, %rd1, %rd34;
	ld.global.u32 	%r100, [%rd35];
	setp.lt.s32 	%p18, %r99, %r100;
	add.s32 	%r101, %r168, 15;
	selp.b32 	%r102, %r101, %r98, %p18;
	ld.global.u32 	%r103, [%rd5+60];
	mul.wide.s32 	%rd36, %r102, 4;
	add.s64 	%rd37, %rd1, %rd36;
	ld.global.u32 	%r104, [%rd37];
	setp.lt.s32 	%p19, %r103, %r104;
	add.s32 	%r168, %r168, 16;
	selp.b32 	%r155, %r168, %r102, %p19;
	add.s32 	%r153, %r153, 16;
	setp.ne.s32 	%p20, %r153, 0;
	@%p20 bra 	$L__BB0_4;
	add.s32 	%r160, %r168, 1;
	mov.u32 	%r168, %r155;
$L__BB0_6:
	setp.eq.s32 	%p21, %r3, 0;
	@%p21 bra 	$L__BB0_15;
	and.b32  	%r15, %r2, 7;
	setp.lt.u32 	%p22, %r3, 8;
	@%p22 bra 	$L__BB0_9;
	mul.wide.s32 	%rd38, %r160, 4;
	add.s64 	%rd39, %rd1, %rd38;
	ld.global.u32 	%r106, [%rd39];
	mul.wide.s32 	%rd40, %r168, 4;
	add.s64 	%rd41, %rd1, %rd40;
	ld.global.u32 	%r107, [%rd41];
	setp.lt.s32 	%p23, %r106, %r107;
	selp.b32 	%r108, %r160, %r168, %p23;
	add.s32 	%r109, %r160, 1;
	ld.global.u32 	%r110, [%rd39+4];
	mul.wide.s32 	%rd42, %r108, 4;
	add.s64 	%rd43, %rd1, %rd42;
	ld.global.u32 	%r111, [%rd43];
	setp.lt.s32 	%p24, %r110, %r111;
	selp.b32 	%r112, %r109, %r108, %p24;
	add.s32 	%r113, %r160, 2;
	ld.global.u32 	%r114, [%rd39+8];
	mul.wide.s32 	%rd44, %r112, 4;
	add.s64 	%rd45, %rd1, %rd44;
	ld.global.u32 	%r115, [%rd45];
	setp.lt.s32 	%p25, %r114, %r115;
	selp.b32 	%r116, %r113, %r112, %p25;
	add.s32 	%r117, %r160, 3;
	ld.global.u32 	%r118, [%rd39+12];
	mul.wide.s32 	%rd46, %r116, 4;
	add.s64 	%rd47, %rd1, %rd46;
	ld.global.u32 	%r119, [%rd47];
	setp.lt.s32 	%p26, %r118, %r119;
	selp.b32 	%r120, %r117, %r116, %p26;
	add.s32 	%r121, %r160, 4;
	ld.global.u32 	%r122, [%rd39+16];
	mul.wide.s32 	%rd48, %r120, 4;
	add.s64 	%rd49, %rd1, %rd48;
	ld.global.u32 	%r123, [%rd49];
	setp.lt.s32 	%p27, %r122, %r123;
	selp.b32 	%r124, %r121, %r120, %p27;
	add.s32 	%r125, %r160, 5;
	ld.global.u32 	%r126, [%rd39+20];
	mul.wide.s32 	%rd50, %r124, 4;
	add.s64 	%rd51, %rd1, %rd50;
	ld.global.u32 	%r127, [%rd51];
	setp.lt.s32 	%p28, %r126, %r127;
	selp.b32 	%r128, %r125, %r124, %p28;
	add.s32 	%r129, %r160, 6;
	ld.global.u32 	%r130, [%rd39+24];
	mul.wide.s32 	%rd52, %r128, 4;
	add.s64 	%rd53, %rd1, %rd52;
	ld.global.u32 	%r131, [%rd53];
	setp.lt.s32 	%p29, %r130, %r131;
	selp.b32 	%r132, %r129, %r128, %p29;
	add.s32 	%r133, %r160, 7;
	ld.global.u32 	%r134, [%rd39+28];
	mul.wide.s32 	%rd54, %r132, 4;
	add.s64 	%rd55, %rd1, %rd54;
	ld.global.u32 	%r135, [%rd55];
	setp.lt.s32 	%p30, %r134, %r135;
	selp.b32 	%r168, %r133, %r132, %p30;
	add.s32 	%r160, %r160, 8;
$L__BB0_9:
	setp.eq.s32 	%p31, %r15, 0;
	@%p31 bra 	$L__BB0_15;
	and.b32  	%r21, %r2, 3;
	setp.lt.u32 	%p32, %r15, 4;
	@%p32 bra 	$L__BB0_12;
	mul.wide.s32 	%rd56, %r160, 4;
	add.s64 	%rd57, %rd1, %rd56;
	ld.global.u32 	%r137, [%rd57];
	mul.wide.s32 	%rd58, %r168, 4;
	add.s64 	%rd59, %rd1, %rd58;
	ld.global.u32 	%r138, [%rd59];
	setp.lt.s32 	%p33, %r137, %r138;
	selp.b32 	%r139, %r160, %r168, %p33;
	add.s32 	%r140, %r160, 1;
	ld.global.u32 	%r141, [%rd57+4];
	mul.wide.s32 	%rd60, %r139, 4;
	add.s64 	%rd61, %rd1, %rd60;
	ld.global.u32 	%r142, [%rd61];
	setp.lt.s32 	%p34, %r141, %r142;
	selp.b32 	%r143, %r140, %r139, %p34;
	add.s32 	%r144, %r160, 2;
	ld.global.u32 	%r145, [%rd57+8];
	mul.wide.s32 	%rd62, %r143, 4;
	add.s64 	%rd63, %rd1, %rd62;
	ld.global.u32 	%r146, [%rd63];
	setp.lt.s32 	%p35, %r145, %r146;
	selp.b32 	%r147, %r144, %r143, %p35;
	add.s32 	%r148, %r160, 3;
	ld.global.u32 	%r149, [%rd57+12];
	mul.wide.s32 	%rd64, %r147, 4;
	add.s64 	%rd65, %rd1, %rd64;
	ld.global.u32 	%r150, [%rd65];
	setp.lt.s32 	%p36, %r149, %r150;
	selp.b32 	%r168, %r148, %r147, %p36;
	add.s32 	%r160, %r160, 4;
$L__BB0_12:
	setp.eq.s32 	%p37, %r21, 0;
	@%p37 bra 	$L__BB0_15;
	neg.s32 	%r165, %r21;
$L__BB0_14:
	.pragma "nounroll";
	mul.wide.s32 	%rd66, %r160, 4;
	add.s64 	%rd67, %rd1, %rd66;
	ld.global.u32 	%r151, [%rd67];
	mul.wide.s32 	%rd68, %r168, 4;
	add.s64 	%rd69, %rd1, %rd68;
	ld.global.u32 	%r152, [%rd69];
	setp.lt.s32 	%p38, %r151, %r152;
	selp.b32 	%r168, %r160, %r168, %p38;
	add.s32 	%r160, %r160, 1;
	add.s32 	%r165, %r165, 1;
	setp.ne.s32 	%p39, %r165, 0;
	@%p39 bra 	$L__BB0_14;
$L__BB0_15:
	cvta.to.global.u64 	%rd70, %rd2;
	st.global.u32 	[%rd70], %r168;
$L__BB0_16:
	ret;

}


// ===== COMPILED SASS (sm_100) =====

	.target	sm_100

	.elftype	@"ET_EXEC"


//--------------------- .note.nv.tkinfo           --------------------------
	.section	.note.nv.tkinfo,"",@"SHT_NOTE"
	.sectionflags	@"SHF_NOTE_NV_TKINFO"
	.tkinfo
        /*0018*/ 	.word	0x00000002
        /*0030*/ 	.string	""
        /*0030*/ 	.string	"ptxas"
        /*0030*/ 	.string	"Cuda compilation tools, release 13.0, V13.0.88"
        /*0030*/ 	.string	"Build cuda_13.0.r13.0/compiler.36424714_0"
        /*0030*/ 	.string	"-arch sm_100 -m 64 "



//--------------------- .note.nv.cuinfo           --------------------------
	.section	.note.nv.cuinfo,"",@"SHT_NOTE"
	.sectionflags	@"SHF_NOTE_NV_CUINFO"
        /*0018*/ 	.short	0x0002
        /*001a*/ 	.short	0x0064
        /*001c*/ 	.short	0x0082
	.zero		2


//--------------------- .nv.info                  --------------------------
	.section	.nv.info,"",@"SHT_CUDA_INFO"
	.align	4


	//----- nvinfo : EIATTR_REGCOUNT
	.align		4
        /*0000*/ 	.byte	0x04, 0x2f
        /*0002*/ 	.short	(.L_1 - .L_0)
	.align		4
.L_0:
        /*0004*/ 	.word	index@(_Z12findMinIndexPiS_ii)
        /*0008*/ 	.word	0x00000013


	//----- nvinfo : EIATTR_FRAME_SIZE
	.align		4
.L_1:
        /*000c*/ 	.byte	0x04, 0x11
        /*000e*/ 	.short	(.L_3 - .L_2)
	.align		4
.L_2:
        /*0010*/ 	.word	index@(_Z12findMinIndexPiS_ii)
        /*0014*/ 	.word	0x00000000


	//----- nvinfo : EIATTR_MIN_STACK_SIZE
	.align		4
.L_3:
        /*0018*/ 	.byte	0x04, 0x12
        /*001a*/ 	.short	(.L_5 - .L_4)
	.align		4
.L_4:
        /*001c*/ 	.word	index@(_Z12findMinIndexPiS_ii)
        /*0020*/ 	.word	0x00000000
.L_5:


//--------------------- .nv.compat                --------------------------
	.section	.nv.compat,"",@"SHT_CUDA_COMPAT_INFO"
	.align	4
        /*0000*/ 	.byte	0x02, 0x09, 0x00, 0x00, 0x02, 0x02, 0x01, 0x00, 0x02, 0x05, 0x05, 0x00, 0x03, 0x07, 0x01, 0x01
        /*0010*/ 	.byte	0x02, 0x03, 0x00, 0x00, 0x02, 0x06, 0x01, 0x00, 0x04, 0x0b, 0x08, 0x00, 0x09, 0x00, 0x00, 0x00
        /*0020*/ 	.byte	0x00, 0x00, 0x00, 0x00


//--------------------- .nv.info._Z12findMinIndexPiS_ii --------------------------
	.section	.nv.info._Z12findMinIndexPiS_ii,"",@"SHT_CUDA_INFO"
	.sectionflags	@""
	.align	4


	//----- nvinfo : EIATTR_CUDA_API_VERSION
	.align		4
        /*0000*/ 	.byte	0x04, 0x37
        /*0002*/ 	.short	(.L_7 - .L_6)
.L_6:
        /*0004*/ 	.word	0x00000082


	//----- nvinfo : EIATTR_KPARAM_INFO
	.align		4
.L_7:
        /*0008*/ 	.byte	0x04, 0x17
        /*000a*/ 	.short	(.L_9 - .L_8)
.L_8:
        /*000c*/ 	.word	0x00000000
        /*0010*/ 	.short	0x0003
        /*0012*/ 	.short	0x0014
        /*0014*/ 	.byte	0x00, 0xf0, 0x11, 0x00


	//----- nvinfo : EIATTR_KPARAM_INFO
	.align		4
.L_9:
        /*0018*/ 	.byte	0x04, 0x17
        /*001a*/ 	.short	(.L_11 - .L_10)
.L_10:
        /*001c*/ 	.word	0x00000000
        /*0020*/ 	.short	0x0002
        /*0022*/ 	.short	0x0010
        /*0024*/ 	.byte	0x00, 0xf0, 0x11, 0x00


	//----- nvinfo : EIATTR_KPARAM_INFO
	.align		4
.L_11:
        /*0028*/ 	.byte	0x04, 0x17
        /*002a*/ 	.short	(.L_13 - .L_12)
.L_12:
        /*002c*/ 	.word	0x00000000
        /*0030*/ 	.short	0x0001
        /*0032*/ 	.short	0x0008
        /*0034*/ 	.byte	0x00, 0xf5, 0x21, 0x00


	//----- nvinfo : EIATTR_KPARAM_INFO
	.align		4
.L_13:
        /*0038*/ 	.byte	0x04, 0x17
        /*003a*/ 	.short	(.L_15 - .L_14)
.L_14:
        /*003c*/ 	.word	0x00000000
        /*0040*/ 	.short	0x0000
        /*0042*/ 	.short	0x0000
        /*0044*/ 	.byte	0x00, 0xf5, 0x21, 0x00


	//----- nvinfo : EIATTR_SPARSE_MMA_MASK
	.align		4
.L_15:
        /*0048*/ 	.byte	0x03, 0x50
        /*004a*/ 	.short	0x0000


	//----- nvinfo : EIATTR_MAXREG_COUNT
	.align		4
        /*004c*/ 	.byte	0x03, 0x1b
        /*004e*/ 	.short	0x00ff


	//----- nvinfo : EIATTR_MERCURY_ISA_VERSION
	.align		4
        /*0050*/ 	.byte	0x03, 0x5f
        /*0052*/ 	.short	0x0101


	//----- nvinfo : EIATTR_VRC_CTA_INIT_COUNT
	.align		4
        /*0054*/ 	.byte	0x02, 0x4a
	.zero		1
	.zero		1


	//----- nvinfo : EIATTR_EXIT_INSTR_OFFSETS
	.align		4
        /*0058*/ 	.byte	0x04, 0x1c
        /*005a*/ 	.short	(.L_17 - .L_16)


	//   ....[0]....
.L_16:
        /*005c*/ 	.word	0x00000050


	//   ....[1]....
        /*0060*/ 	.word	0x00000ca0


	//----- nvinfo : EIATTR_CBANK_PARAM_SIZE
	.align		4
.L_17:
        /*0064*/ 	.byte	0x03, 0x19
        /*0066*/ 	.short	0x0018


	//----- nvinfo : EIATTR_PARAM_CBANK
	.align		4
        /*0068*/ 	.byte	0x04, 0x0a
        /*006a*/ 	.short	(.L_19 - .L_18)
	.align		4
.L_18:
        /*006c*/ 	.word	index@(.nv.constant0._Z12findMinIndexPiS_ii)
        /*0070*/ 	.short	0x0380
        /*0072*/ 	.short	0x0018


	//----- nvinfo : EIATTR_SW_WAR
	.align		4
.L_19:
        /*0074*/ 	.byte	0x04, 0x36
        /*0076*/ 	.short	(.L_21 - .L_20)
.L_20:
        /*0078*/ 	.word	0x00000008
.L_21:


//--------------------- .nv.callgraph             --------------------------
	.section	.nv.callgraph,"",@"SHT_CUDA_CALLGRAPH"
	.align	4
	.sectionentsize	8
	.align		4
        /*0000*/ 	.word	0x00000000
	.align		4
        /*0004*/ 	.word	0xffffffff
	.align		4
        /*0008*/ 	.word	0x00000000
	.align		4
        /*000c*/ 	.word	0xfffffffe
	.align		4
        /*0010*/ 	.word	0x00000000
	.align		4
        /*0014*/ 	.word	0xfffffffd
	.align		4
        /*0018*/ 	.word	0x00000000
	.align		4
        /*001c*/ 	.word	0xfffffffc


//--------------------- .text._Z12findMinIndexPiS_ii --------------------------
	.section	.text._Z12findMinIndexPiS_ii,"ax",@progbits
	.align	128
        .global         _Z12findMinIndexPiS_ii
        .type           _Z12findMinIndexPiS_ii,@function
        .size           _Z12findMinIndexPiS_ii,(.L_x_7 - _Z12findMinIndexPiS_ii)
        .other          _Z12findMinIndexPiS_ii,@"STO_CUDA_ENTRY STV_DEFAULT"
_Z12findMinIndexPiS_ii:
.text._Z12findMinIndexPiS_ii:
[----:B------:R-:W-:Y:S01]  /*0000*/  LDC R1, c[0x0][0x37c] ;  /* 0x0000df00ff017b82 */ /* 0x000fe20000000800 */
[----:B------:R-:W0:Y:S01]  /*0010*/  S2R R0, SR_TID.X ;  /* 0x0000000000007919 */ /* 0x000e220000002100 */
[----:B------:R-:W1:Y:S01]  /*0020*/  LDCU UR6, c[0x0][0x394] ;  /* 0x00007280ff0677ac */ /* 0x000e620008000800 */
[----:B0-----:R-:W-:Y:S01]  /*0030*/  ISETP.NE.AND P0, PT, R0, RZ, PT ;  /* 0x000000ff0000720c */ /* 0x001fe20003f05270 */
[----:B-1----:R-:W-:-:S12]  /*0040*/  IMAD.U32 R0, RZ, RZ, UR6 ;  /* 0x00000006ff007e24 */ /* 0x002fd8000f8e00ff */
[----:B------:R-:W-:Y:S05]  /*0050*/  @P0 EXIT ;  /* 0x000000000000094d */ /* 0x000fea0003800000 */
[----:B------:R-:W0:Y:S01]  /*0060*/  LDC.64 R4, c[0x0][0x390] ;  /* 0x0000e400ff047b82 */ /* 0x000e220000000a00 */
[----:B------:R-:W1:Y:S01]  /*0070*/  LDCU.64 UR4, c[0x0][0x358] ;  /* 0x00006b00ff0477ac */ /* 0x000e620008000a00 */
[----:B0-----:R-:W-:-:S05]  /*0080*/  VIADD R3, R5, 0x1 ;  /* 0x0000000105037836 */ /* 0x001fca0000000000 */
[----:B------:R-:W-:-:S13]  /*0090*/  ISETP.GE.AND P0, PT, R3, R4, PT ;  /* 0x000000040300720c */ /* 0x000fda0003f06270 */
[----:B-1----:R-:W-:Y:S05]  /*00a0*/  @P0 BRA `(.L_x_0) ;  /* 0x0000000800f40947 */ /* 0x002fea0003800000 */
[----:B------:R-:W-:Y:S02]  /*00b0*/  IADD3 R2, PT, PT, -R5, -0x2, R4 ;  /* 0xfffffffe05027810 */ /* 0x000fe40007ffe104 */
[----:B------:R-:W-:Y:S02]  /*00c0*/  LOP3.LUT R5, RZ, R5, RZ, 0x33, !PT ;  /* 0x00000005ff057212 */ /* 0x000fe400078e33ff */
[----:B------:R-:W-:-:S03]  /*00d0*/  ISETP.GE.U32.AND P0, PT, R2, 0xf, PT ;  /* 0x0000000f0200780c */ /* 0x000fc60003f06070 */
[----:B------:R-:W-:-:S05]  /*00e0*/  IMAD.IADD R2, R5, 0x1, R4 ;  /* 0x0000000105027824 */ /* 0x000fca00078e0204 */
[----:B------:R-:W-:-:S05]  /*00f0*/  LOP3.LUT R8, R2, 0xf, RZ, 0xc0, !PT ;  /* 0x0000000f02087812 */ /* 0x000fca00078ec0ff */
[----:B------:R-:W-:Y:S05]  /*0100*/  @!P0 BRA `(.L_x_1) ;  /* 0x0000000400708947 */ /* 0x000fea0003800000 */
[----:B------:R-:W-:Y:S02]  /*0110*/  LOP3.LUT R3, R2, 0xfffffff0, RZ, 0xc0, !PT ;  /* 0xfffffff002037812 */ /* 0x000fe400078ec0ff */
[----:B------:R-:W-:-:S03]  /*0120*/  MOV R9, UR6 ;  /* 0x0000000600097c02 */ /* 0x000fc60008000f00 */
[----:B------:R-:W-:-:S07]  /*0130*/  IMAD.MOV R3, RZ, RZ, -R3 ;  /* 0x000000ffff037224 */ /* 0x000fce00078e0a03 */
.L_x_2:
[----:B------:R-:W0:Y:S01]  /*0140*/  LDC.64 R6, c[0x0][0x380] ;  /* 0x0000e000ff067b82 */ /* 0x000e220000000a00 */
[----:B------:R-:W-:Y:S02]  /*0150*/  VIADD R12, R0, 0x1 ;  /* 0x00000001000c7836 */ /* 0x000fe40000000000 */
[----:B0-----:R-:W-:-:S04]  /*0160*/  IMAD.WIDE R10, R9, 0x4, R6 ;  /* 0x00000004090a7825 */ /* 0x001fc800078e0206 */
[----:B------:R-:W-:Y:S02]  /*0170*/  IMAD.WIDE R4, R12, 0x4, R6 ;  /* 0x000000040c047825 */ /* 0x000fe400078e0206 */
[----:B------:R-:W2:Y:S04]  /*0180*/  LDG.E R10, desc[UR4][R10.64] ;  /* 0x000000040a0a7981 */ /* 0x000ea8000c1e1900 */
[----:B------:R-:W2:Y:S04]  /*0190*/  LDG.E R13, desc[UR4][R4.64] ;  /* 0x00000004040d7981 */ /* 0x000ea8000c1e1900 */
[----:B------:R-:W3:Y:S04]  /*01a0*/  LDG.E R14, desc[UR4][R4.64+0x4] ;  /* 0x00000404040e7981 */ /* 0x000ee8000c1e1900 */
[----:B------:R-:W4:Y:S01]  /*01b0*/  LDG.E R16, desc[UR4][R4.64+0x8] ;  /* 0x0000080404107981 */ /* 0x000f22000c1e1900 */
[----:B--2---:R-:W-:-:S04]  /*01c0*/  ISETP.GE.AND P0, PT, R13, R10, PT ;  /* 0x0000000a0d00720c */ /* 0x004fc80003f06270 */
[----:B------:R-:W-:-:S05]  /*01d0*/  SEL R9, R12, R9, !P0 ;  /* 0x000000090c097207 */ /* 0x000fca0004000000 */
[----:B------:R-:W-:-:S06]  /*01e0*/  IMAD.WIDE R12, R9, 0x4, R6 ;  /* 0x00000004090c7825 */ /* 0x000fcc00078e0206 */
[----:B------:R-:W3:Y:S02]  /*01f0*/  LDG.E R13, desc[UR4][R12.64] ;  /* 0x000000040c0d7981 */ /* 0x000ee4000c1e1900 */
[----:B---3--:R-:W-:-:S13]  /*0200*/  ISETP.GE.AND P0, PT, R14, R13, PT ;  /* 0x0000000d0e00720c */ /* 0x008fda0003f06270 */
[----:B------:R-:W-:-:S05]  /*0210*/  @!P0 IADD3 R9, PT, PT, R0, 0x2, RZ ;  /* 0x0000000200098810 */ /* 0x000fca0007ffe0ff */
[----:B------:R-:W-:-:S06]  /*0220*/  IMAD.WIDE R14, R9, 0x4, R6 ;  /* 0x00000004090e7825 */ /* 0x000fcc00078e0206 */
[----:B------:R-:W4:Y:S02]  /*0230*/  LDG.E R15, desc[UR4][R14.64] ;  /* 0x000000040e0f7981 */ /* 0x000f24000c1e1900 */
[----:B----4-:R-:W-:Y:S02]  /*0240*/  ISETP.GE.AND P0, PT, R16, R15, PT ;  /* 0x0000000f1000720c */ /* 0x010fe40003f06270 */
[----:B------:R-:W2:Y:S11]  /*0250*/  LDG.E R16, desc[UR4][R4.64+0xc] ;  /* 0x00000c0404107981 */ /* 0x000eb6000c1e1900 */
[----:B------:R-:W-:-:S04]  /*0260*/  @!P0 VIADD R9, R0, 0x3 ;  /* 0x0000000300098836 */ /* 0x000fc80000000000 */
[----:B------:R-:W-:-:S06]  /*0270*/  IMAD.WIDE R10, R9, 0x4, R6 ;  /* 0x00000004090a7825 */ /* 0x000fcc00078e0206 */
[----:B------:R-:W2:Y:S02]  /*0280*/  LDG.E R11, desc[UR4][R10.64] ;  /* 0x000000040a0b7981 */ /* 0x000ea4000c1e1900 */
[----:B--2---:R-:W-:Y:S02]  /*0290*/  ISETP.GE.AND P0, PT, R16, R11, PT ;  /* 0x0000000b1000720c */ /* 0x004fe40003f06270 */
[----:B------:R-:W2:Y:S11]  /*02a0*/  LDG.E R16, desc[UR4][R4.64+0x10] ;  /* 0x0000100404107981 */ /* 0x000eb6000c1e1900 */
[----:B------:R-:W-:-:S04]  /*02b0*/  @!P0 VIADD R9, R0, 0x4 ;  /* 0x0000000400098836 */ /* 0x000fc80000000000 */
[----:B------:R-:W-:-:S06]  /*02c0*/  IMAD.WIDE R12, R9, 0x4, R6 ;  /* 0x00000004090c7825 */ /* 0x000fcc00078e0206 */
[----:B------:R-:W2:Y:S02]  /*02d0*/  LDG.E R13, desc[UR4][R12.64] ;  /* 0x000000040c0d7981 */ /* 0x000ea4000c1e1900 */
[----:B--2---:R-:W-:Y:S02]  /*02e0*/  ISETP.GE.AND P0, PT, R16, R13, PT ;  /* 0x0000000d1000720c */ /* 0x004fe40003f06270 */
[----:B------:R-:W2:Y:S11]  /*02f0*/  LDG.E R16, desc[UR4][R4.64+0x14] ;  /* 0x0000140404107981 */ /* 0x000eb6000c1e1900 */
[----:B------:R-:W-:-:S05]  /*0300*/  @!P0 IADD3 R9, PT, PT, R0, 0x5, RZ ;  /* 0x0000000500098810 */ /* 0x000fca0007ffe0ff */
        /* <DEDUP_REMOVED lines=36> */
[----:B------:R-:W2:Y:S04]  /*0550*/  LDG.E R11, desc[UR4][R10.64] ;  /* 0x000000040a0b7981 */ /* 0x000ea8000c1e1900 */
[----:B------:R-:W3:Y:S01]  /*0560*/  LDG.E R10, desc[UR4][R4.64+0x3c] ;  /* 0x00003c04040a7981 */ /* 0x000ee2000c1e1900 */
[----:B--2---:R-:W-:-:S03]  /*0570*/  ISETP.GE.AND P0, PT, R16, R11, PT ;  /* 0x0000000b1000720c */ /* 0x004fc60003f06270 */
[----:B------:R-:W2:Y:S10]  /*0580*/  LDG.E R16, desc[UR4][R4.64+0x34] ;  /* 0x0000340404107981 */ /* 0x000eb4000c1e1900 */
        /* <DEDUP_REMOVED lines=8> */
[----:B--2---:R-:W-:-:S13]  /*0610*/  ISETP.GE.AND P0, PT, R16, R15, PT ;  /* 0x0000000f1000720c */ /* 0x004fda0003f06270 */
[----:B------:R-:W-:-:S04]  /*0620*/  @!P0 VIADD R9, R0, 0xf ;  /* 0x0000000f00098836 */ /* 0x000fc80000000000 */
[----:B------:R-:W-:-:S06]  /*0630*/  IMAD.WIDE R6, R9, 0x4, R6 ;  /* 0x0000000409067825 */ /* 0x000fcc00078e0206 */
[----:B------:R-:W3:Y:S01]  /*0640*/  LDG.E R7, desc[UR4][R6.64] ;  /* 0x0000000406077981 */ /* 0x000ee2000c1e1900 */
[----:B------:R-:W-:-:S05]  /*0650*/  VIADD R3, R3, 0x10 ;  /* 0x0000001003037836 */ /* 0x000fca0000000000 */
[----:B------:R-:W-:Y:S02]  /*0660*/  ISETP.NE.AND P1, PT, R3, RZ, PT ;  /* 0x000000ff0300720c */ /* 0x000fe40003f25270 */
[----:B------:R-:W-:Y:S02]  /*0670*/  IADD3 R0, PT, PT, R0, 0x10, RZ ;  /* 0x0000001000007810 */ /* 0x000fe40007ffe0ff */
[----:B---3--:R-:W-:-:S04]  /*0680*/  ISETP.GE.AND P0, PT, R10, R7, PT ;  /* 0x000000070a00720c */ /* 0x008fc80003f06270 */
[----:B------:R-:W-:-:S05]  /*0690*/  SEL R9, R0, R9, !P0 ;  /* 0x0000000900097207 */ /* 0x000fca0004000000 */
[----:B------:R-:W-:Y:S05]  /*06a0*/  @P1 BRA `(.L_x_2) ;  /* 0xfffffff800a41947 */ /* 0x000fea000383ffff */
[----:B------:R-:W-:Y:S02]  /*06b0*/  VIADD R3, R0, 0x1 ;  /* 0x0000000100037836 */ /* 0x000fe40000000000 */
[----:B------:R-:W-:-:S07]  /*06c0*/  IMAD.MOV.U32 R0, RZ, RZ, R9 ;  /* 0x000000ffff007224 */ /* 0x000fce00078e0009 */
.L_x_1:
[----:B------:R-:W-:-:S13]  /*06d0*/  ISETP.NE.AND P0, PT, R8, RZ, PT ;  /* 0x000000ff0800720c */ /* 0x000fda0003f05270 */
[----:B------:R-:W-:Y:S05]  /*06e0*/  @!P0 BRA `(.L_x_0) ;  /* 0x0000000400648947 */ /* 0x000fea0003800000 */
[----:B------:R-:W-:Y:S02]  /*06f0*/  ISETP.GE.U32.AND P1, PT, R8, 0x8, PT ;  /* 0x000000080800780c */ /* 0x000fe40003f26070 */
[----:B------:R-:W-:-:S04]  /*0700*/  LOP3.LUT R16, R2, 0x7, RZ, 0xc0, !PT ;  /* 0x0000000702107812 */ /* 0x000fc800078ec0ff */
[----:B------:R-:W-:-:S07]  /*0710*/  ISETP.NE.AND P0, PT, R16, RZ, PT ;  /* 0x000000ff1000720c */ /* 0x000fce0003f05270 */
[----:B------:R-:W-:Y:S06]  /*0720*/  @!P1 BRA `(.L_x_3) ;  /* 0x0000000000b09947 */ /* 0x000fec0003800000 */
[----:B------:R-:W0:Y:S02]  /*0730*/  LDC.64 R6, c[0x0][0x380] ;  /* 0x0000e000ff067b82 */ /* 0x000e240000000a00 */
[----:B0-----:R-:W-:-:S04]  /*0740*/  IMAD.WIDE R10, R0, 0x4, R6 ;  /* 0x00000004000a7825 */ /* 0x001fc800078e0206 */
[----:B------:R-:W-:Y:S02]  /*0750*/  IMAD.WIDE R4, R3, 0x4, R6 ;  /* 0x0000000403047825 */ /* 0x000fe400078e0206 */
[----:B------:R-:W2:Y:S04]  /*0760*/  LDG.E R11, desc[UR4][R10.64] ;  /* 0x000000040a0b7981 */ /* 0x000ea8000c1e1900 */
[----:B------:R-:W2:Y:S02]  /*0770*/  LDG.E R8, desc[UR4][R4.64] ;  /* 0x0000000404087981 */ /* 0x000ea4000c1e1900 */
[----:B--2---:R-:W-:-:S04]  /*0780*/  ISETP.GE.AND P1, PT, R8, R11, PT ;  /* 0x0000000b0800720c */ /* 0x004fc80003f26270 */
[----:B------:R-:W-:Y:S02]  /*0790*/  SEL R9, R3, R0, !P1 ;  /* 0x0000000003097207 */ /* 0x000fe40004800000 */
[----:B------:R-:W2:Y:S03]  /*07a0*/  LDG.E R0, desc[UR4][R4.64+0x4] ;  /* 0x0000040404007981 */ /* 0x000ea6000c1e1900 */
        /* <DEDUP_REMOVED lines=32> */
[----:B--2---:R-:W-:-:S13]  /*09b0*/  ISETP.GE.AND P1, PT, R0, R7, PT ;  /* 0x000000070000720c */ /* 0x004fda0003f26270 */
[C---:B------:R-:W-:Y:S01]  /*09c0*/  @!P1 IADD3 R9, PT, PT, R3.reuse, 0x7, RZ ;  /* 0x0000000703099810 */ /* 0x040fe20007ffe0ff */
[----:B------:R-:W-:-:S04]  /*09d0*/  VIADD R3, R3, 0x8 ;  /* 0x0000000803037836 */ /* 0x000fc80000000000 */
[----:B------:R-:W-:-:S07]  /*09e0*/  IMAD.MOV.U32 R0, RZ, RZ, R9 ;  /* 0x000000ffff007224 */ /* 0x000fce00078e0009 */
.L_x_3:
        /* <DEDUP_REMOVED lines=9> */
[----:B------:R-:W2:Y:S04]  /*0a80*/  LDG.E R10, desc[UR4][R4.64] ;  /* 0x00000004040a7981 */ /* 0x000ea8000c1e1900 */
[----:B------:R-:W3:Y:S04]  /*0a90*/  LDG.E R12, desc[UR4][R4.64+0x4] ;  /* 0x00000404040c7981 */ /* 0x000ee8000c1e1900 */
[----:B------:R-:W4:Y:S04]  /*0aa0*/  LDG.E R14, desc[UR4][R4.64+0x8] ;  /* 0x00000804040e7981 */ /* 0x000f28000c1e1900 */
[----:B------:R-:W5:Y:S01]  /*0ab0*/  LDG.E R8, desc[UR4][R4.64+0xc] ;  /* 0x00000c0404087981 */ /* 0x000f62000c1e1900 */
        /* <DEDUP_REMOVED lines=8> */
[----:B----4-:R-:W-:-:S13]  /*0b40*/  ISETP.GE.AND P1, PT, R14, R13, PT ;  /* 0x0000000d0e00720c */ /* 0x010fda0003f26270 */
[----:B------:R-:W-:-:S04]  /*0b50*/  @!P1 VIADD R0, R3, 0x2 ;  /* 0x0000000203009836 */ /* 0x000fc80000000000 */
[----:B------:R-:W-:-:S06]  /*0b60*/  IMAD.WIDE R6, R0, 0x4, R6 ;  /* 0x0000000400067825 */ /* 0x000fcc00078e0206 */
[----:B------:R-:W5:Y:S02]  /*0b70*/  LDG.E R7, desc[UR4][R6.64] ;  /* 0x0000000406077981 */ /* 0x000f64000c1e1900 */
[----:B-----5:R-:W-:-:S13]  /*0b80*/  ISETP.GE.AND P1, PT, R8, R7, PT ;  /* 0x000000070800720c */ /* 0x020fda0003f26270 */
[C---:B------:R-:W-:Y:S01]  /*0b90*/  @!P1 VIADD R0, R3.reuse, 0x3 ;  /* 0x0000000303009836 */ /* 0x040fe20000000000 */
[----:B------:R-:W-:-:S07]  /*0ba0*/  IADD3 R3, PT, PT, R3, 0x4, RZ ;  /* 0x0000000403037810 */ /* 0x000fce0007ffe0ff */
.L_x_4:
[----:B------:R-:W-:Y:S05]  /*0bb0*/  @!P0 BRA `(.L_x_0) ;  /* 0x0000000000308947 */ /* 0x000fea0003800000 */
[----:B------:R-:W0:Y:S01]  /*0bc0*/  LDC.64 R8, c[0x0][0x380] ;  /* 0x0000e000ff087b82 */ /* 0x000e220000000a00 */
[----:B------:R-:W-:-:S07]  /*0bd0*/  IMAD.MOV R2, RZ, RZ, -R2 ;  /* 0x000000ffff027224 */ /* 0x000fce00078e0a02 */
.L_x_5:
[----:B0-----:R-:W-:-:S04]  /*0be0*/  IMAD.WIDE R4, R3, 0x4, R8 ;  /* 0x0000000403047825 */ /* 0x001fc800078e0208 */
[----:B------:R-:W-:Y:S02]  /*0bf0*/  IMAD.WIDE R6, R0, 0x4, R8 ;  /* 0x0000000400067825 */ /* 0x000fe400078e0208 */
[----:B------:R-:W2:Y:S04]  /*0c00*/  LDG.E R4, desc[UR4][R4.64] ;  /* 0x0000000404047981 */ /* 0x000ea8000c1e1900 */
[----:B------:R-:W2:Y:S01]  /*0c10*/  LDG.E R7, desc[UR4][R6.64] ;  /* 0x0000000406077981 */ /* 0x000ea2000c1e1900 */
[----:B------:R-:W-:-:S05]  /*0c20*/  VIADD R2, R2, 0x1 ;  /* 0x0000000102027836 */ /* 0x000fca0000000000 */
[----:B------:R-:W-:Y:S02]  /*0c30*/  ISETP.NE.AND P1, PT, R2, RZ, PT ;  /* 0x000000ff0200720c */ /* 0x000fe40003f25270 */
[----:B--2---:R-:W-:-:S04]  /*0c40*/  ISETP.GE.AND P0, PT, R4, R7, PT ;  /* 0x000000070400720c */ /* 0x004fc80003f06270 */
[C---:B------:R-:W-:Y:S02]  /*0c50*/  SEL R0, R3.reuse, R0, !P0 ;  /* 0x0000000003007207 */ /* 0x040fe40004000000 */
[----:B------:R-:W-:-:S05]  /*0c60*/  IADD3 R3, PT, PT, R3, 0x1, RZ ;  /* 0x0000000103037810 */ /* 0x000fca0007ffe0ff */
[----:B------:R-:W-:Y:S05]  /*0c70*/  @P1 BRA `(.L_x_5) ;  /* 0xfffffffc00d81947 */ /* 0x000fea000383ffff */
.L_x_0:
[----:B------:R-:W0:Y:S02]  /*0c80*/  LDC.64 R2, c[0x0][0x388] ;  /* 0x0000e200ff027b82 */ /* 0x000e240000000a00 */
[----:B0-----:R-:W-:Y:S01]  /*0c90*/  STG.E desc[UR4][R2.64], R0 ;  /* 0x0000000002007986 */ /* 0x001fe2000c101904 */
[----:B------:R-:W-:Y:S05]  /*0ca0*/  EXIT ;  /* 0x000000000000794d */ /* 0x000fea0003800000 */
.L_x_6:
[----:B------:R-:W-:-:S00]  /*0cb0*/  BRA `(.L_x_6) ;  /* 0xfffffffc00fc7947 */ /* 0x000fc0000383ffff */
[----:B------:R-:W-:-:S00]  /*0cc0*/  NOP ;  /* 0x0000000000007918 */ /* 0x000fc00000000000 */
        /* <DEDUP_REMOVED lines=11> */
.L_x_7:


//--------------------- .nv.shared.reserved.0     --------------------------
	.section	.nv.shared.reserved.0,"aw",@nobits
	.weak		__nv_reservedSMEM_offset_0_alias
	.size		__nv_reservedSMEM_offset_0_alias, 0, 64
	.other		__nv_reservedSMEM_offset_0_alias,@"STO_CUDA_RESERVED_SHARED STV_DEFAULT"
__nv_reservedSMEM_offset_0_alias:
	.zero		0
	.zero		64


//--------------------- .nv.constant0._Z12findMinIndexPiS_ii --------------------------
	.section	.nv.constant0._Z12findMinIndexPiS_ii,"a",@progbits
	.sectionflags	@""
	.align	4
.nv.constant0._Z12findMinIndexPiS_ii:
	.zero		920


//--------------------- SYMBOLS --------------------------

	.type		.nv.reservedSmem.offset0,@object
	.size		.nv.reservedSmem.offset0,0x4
